	.headerflags	@"EF_CUDA_TEXMODE_UNIFIED EF_CUDA_64BIT_ADDRESS EF_CUDA_ACCELERATORS EF_CUDA_SM90 EF_CUDA_VIRTUAL_SM(EF_CUDA_SM90)"
	.elftype	@"ET_EXEC"


//--------------------- .nv.info                  --------------------------
	.section	.nv.info,"",@"SHT_CUDA_INFO"
	.align	4


	//----- nvinfo : EIATTR_REGCOUNT
	.align		4
        /*0000*/ 	.byte	0x04, 0x2f
        /*0002*/ 	.short	(.L_3 - .L_2)
	.align		4
.L_2:
        /*0004*/ 	.word	index@(triton_poi_fused__native_batch_norm_legit_no_training_convolution_relu_16)
        /*0008*/ 	.word	0x00000016


	//----- nvinfo : EIATTR_MIN_STACK_SIZE
	.align		4
.L_3:
        /*000c*/ 	.byte	0x04, 0x12
        /*000e*/ 	.short	(.L_5 - .L_4)
	.align		4
.L_4:
        /*0010*/ 	.word	index@(triton_poi_fused__native_batch_norm_legit_no_training_convolution_relu_16)
        /*0014*/ 	.word	0x00000000


	//----- nvinfo : EIATTR_FRAME_SIZE
	.align		4
.L_5:
        /*0018*/ 	.byte	0x04, 0x11
        /*001a*/ 	.short	(.L_7 - .L_6)
	.align		4
.L_6:
        /*001c*/ 	.word	index@(triton_poi_fused__native_batch_norm_legit_no_training_convolution_relu_16)
        /*0020*/ 	.word	0x00000000


	//----- nvinfo : EIATTR_MIN_STACK_SIZE
	.align		4
.L_7:
        /*0024*/ 	.byte	0x04, 0x12
        /*0026*/ 	.short	(.L_9 - .L_8)
	.align		4
.L_8:
        /*0028*/ 	.word	index@(triton_poi_fused__native_batch_norm_legit_no_training_convolution_relu_16)
        /*002c*/ 	.word	0x00000000
.L_9:


//--------------------- .nv.info.triton_poi_fused__native_batch_norm_legit_no_training_convolution_relu_16 --------------------------
	.section	.nv.info.triton_poi_fused__native_batch_norm_legit_no_training_convolution_relu_16,"",@"SHT_CUDA_INFO"
	.sectionflags	@""
	.align	4


	//----- nvinfo : EIATTR_CUDA_API_VERSION
	.align		4
        /*0000*/ 	.byte	0x04, 0x37
        /*0002*/ 	.short	(.L_11 - .L_10)
.L_10:
        /*0004*/ 	.word	0x0000007c


	//----- nvinfo : EIATTR_KPARAM_INFO
	.align		4
.L_11:
        /*0008*/ 	.byte	0x04, 0x17
        /*000a*/ 	.short	(.L_13 - .L_12)
.L_12:
        /*000c*/ 	.word	0x00000000
        /*0010*/ 	.short	0x0007
        /*0012*/ 	.short	0x0038
        /*0014*/ 	.byte	0x00, 0xf0, 0x11, 0x00


	//----- nvinfo : EIATTR_KPARAM_INFO
	.align		4
.L_13:
        /*0018*/ 	.byte	0x04, 0x17
        /*001a*/ 	.short	(.L_15 - .L_14)
.L_14:
        /*001c*/ 	.word	0x00000000
        /*0020*/ 	.short	0x0006
        /*0022*/ 	.short	0x0030
        /*0024*/ 	.byte	0x00, 0xf4, 0x21, 0x00


	//----- nvinfo : EIATTR_KPARAM_INFO
	.align		4
.L_15:
        /*0028*/ 	.byte	0x04, 0x17
        /*002a*/ 	.short	(.L_17 - .L_16)
.L_16:
        /*002c*/ 	.word	0x00000000
        /*0030*/ 	.short	0x0005
        /*0032*/ 	.short	0x0028
        /*0034*/ 	.byte	0x00, 0xf4, 0x21, 0x00


	//----- nvinfo : EIATTR_KPARAM_INFO
	.align		4
.L_17:
        /*0038*/ 	.byte	0x04, 0x17
        /*003a*/ 	.short	(.L_19 - .L_18)
.L_18:
        /*003c*/ 	.word	0x00000000
        /*0040*/ 	.short	0x0004
        /*0042*/ 	.short	0x0020
        /*0044*/ 	.byte	0x00, 0xf4, 0x21, 0x00


	//----- nvinfo : EIATTR_KPARAM_INFO
	.align		4
.L_19:
        /*0048*/ 	.byte	0x04, 0x17
        /*004a*/ 	.short	(.L_21 - .L_20)
.L_20:
        /*004c*/ 	.word	0x00000000
        /*0050*/ 	.short	0x0003
        /*0052*/ 	.short	0x0018
        /*0054*/ 	.byte	0x00, 0xf4, 0x21, 0x00


	//----- nvinfo : EIATTR_KPARAM_INFO
	.align		4
.L_21:
        /*0058*/ 	.byte	0x04, 0x17
        /*005a*/ 	.short	(.L_23 - .L_22)
.L_22:
        /*005c*/ 	.word	0x00000000
        /*0060*/ 	.short	0x0002
        /*0062*/ 	.short	0x0010
        /*0064*/ 	.byte	0x00, 0xf4, 0x21, 0x00


	//----- nvinfo : EIATTR_KPARAM_INFO
	.align		4
.L_23:
        /*0068*/ 	.byte	0x04, 0x17
        /*006a*/ 	.short	(.L_25 - .L_24)
.L_24:
        /*006c*/ 	.word	0x00000000
        /*0070*/ 	.short	0x0001
        /*0072*/ 	.short	0x0008
        /*0074*/ 	.byte	0x00, 0xf4, 0x21, 0x00


	//----- nvinfo : EIATTR_KPARAM_INFO
	.align		4
.L_25:
        /*0078*/ 	.byte	0x04, 0x17
        /*007a*/ 	.short	(.L_27 - .L_26)
.L_26:
        /*007c*/ 	.word	0x00000000
        /*0080*/ 	.short	0x0000
        /*0082*/ 	.short	0x0000
        /*0084*/ 	.byte	0x00, 0xf4, 0x21, 0x00


	//----- nvinfo : EIATTR_SPARSE_MMA_MASK
	.align		4
.L_27:
        /*0088*/ 	.byte	0x03, 0x50
        /*008a*/ 	.short	0x0000


	//----- nvinfo : EIATTR_MAXREG_COUNT
	.align		4
        /*008c*/ 	.byte	0x03, 0x1b
        /*008e*/ 	.short	0x00ff


	//----- nvinfo : EIATTR_EXIT_INSTR_OFFSETS
	.align		4
        /*0090*/ 	.byte	0x04, 0x1c
        /*0092*/ 	.short	(.L_29 - .L_28)


	//   ....[0]....
.L_28:
        /*0094*/ 	.word	0x00000430


	//----- nvinfo : EIATTR_REQNTID
	.align		4
.L_29:
        /*0098*/ 	.byte	0x04, 0x10
        /*009a*/ 	.short	(.L_31 - .L_30)
.L_30:
        /*009c*/ 	.word	0x00000100
        /*00a0*/ 	.word	0x00000001
        /*00a4*/ 	.word	0x00000001


	//----- nvinfo : EIATTR_CBANK_PARAM_SIZE
	.align		4
.L_31:
        /*00a8*/ 	.byte	0x03, 0x19
        /*00aa*/ 	.short	0x003c


	//----- nvinfo : EIATTR_PARAM_CBANK
	.align		4
        /*00ac*/ 	.byte	0x04, 0x0a
        /*00ae*/ 	.short	(.L_33 - .L_32)
	.align		4
.L_32:
        /*00b0*/ 	.word	index@(.nv.constant0.triton_poi_fused__native_batch_norm_legit_no_training_convolution_relu_16)
        /*00b4*/ 	.short	0x0210
        /*00b6*/ 	.short	0x003c


	//----- nvinfo : EIATTR_SW_WAR
	.align		4
.L_33:
        /*00b8*/ 	.byte	0x04, 0x36
        /*00ba*/ 	.short	(.L_35 - .L_34)
.L_34:
        /*00bc*/ 	.word	0x00000008
.L_35:


//--------------------- .nv.callgraph             --------------------------
	.section	.nv.callgraph,"",@"SHT_CUDA_CALLGRAPH"
	.align	4
	.sectionentsize	8
	.align		4
        /*0000*/ 	.word	0x00000000
	.align		4
        /*0004*/ 	.word	0xffffffff
	.align		4
        /*0008*/ 	.word	0x00000000
	.align		4
        /*000c*/ 	.word	0xfffffffe
	.align		4
        /*0010*/ 	.word	0x00000000
	.align		4
        /*0014*/ 	.word	0xfffffffd
	.align		4
        /*0018*/ 	.word	0x00000000
	.align		4
        /*001c*/ 	.word	0xfffffffc


//--------------------- .nv.constant4             --------------------------
	.section	.nv.constant4,"a",@progbits
	.align	8
	.align		8
.nv.constant4:
        /*0000*/ 	.dword	_$_str
	.align		8
        /*0008*/ 	.dword	_$_str_$_2


//--------------------- .text.triton_poi_fused__native_batch_norm_legit_no_training_convolution_relu_16 --------------------------
	.section	.text.triton_poi_fused__native_batch_norm_legit_no_training_convolution_relu_16,"ax",@progbits
	.align	128
        .global         triton_poi_fused__native_batch_norm_legit_no_training_convolution_relu_16
        .type           triton_poi_fused__native_batch_norm_legit_no_training_convolution_relu_16,@function
        .size           triton_poi_fused__native_batch_norm_legit_no_training_convolution_relu_16,(.L_x_1 - triton_poi_fused__native_batch_norm_legit_no_training_convolution_relu_16)
        .other          triton_poi_fused__native_batch_norm_legit_no_training_convolution_relu_16,@"STO_CUDA_ENTRY STV_DEFAULT"
triton_poi_fused__native_batch_norm_legit_no_training_convolution_relu_16:
.text.triton_poi_fused__native_batch_norm_legit_no_training_convolution_relu_16:
[----:B------:R-:W-:Y:S01]  /*0000*/  LDC R1, c[0x0][0x28] ;  /* 0x00000a00ff017b82 */ /* 0x000fe20000000800 */
[----:B------:R-:W1:Y:S07]  /*0010*/  S2R R0, SR_TID.X ;  /* 0x0000000000007919 */ /* 0x000e6e0000002100 */
[----:B------:R-:W2:Y:S01]  /*0020*/  LDC.64 R6, c[0x0][0x228] ;  /* 0x00008a00ff067b82 */ /* 0x000ea20000000a00 */
[----:B------:R-:W-:Y:S01]  /*0030*/  ULDC.64 UR4, c[0x0][0x208] ;  /* 0x0000820000047ab9 */ /* 0x000fe20000000a00 */
[----:B------:R-:W3:Y:S06]  /*0040*/  S2R R5, SR_CTAID.X ;  /* 0x0000000000057919 */ /* 0x000eec0000002500 */
[----:B------:R-:W4:Y:S08]  /*0050*/  LDC.64 R12, c[0x0][0x218] ;  /* 0x00008600ff0c7b82 */ /* 0x000f300000000a00 */
[----:B------:R-:W5:Y:S08]  /*0060*/  LDC.64 R14, c[0x0][0x220] ;  /* 0x00008800ff0e7b82 */ /* 0x000f700000000a00 */
[----:B------:R-:W5:Y:S01]  /*0070*/  LDC.64 R10, c[0x0][0x238] ;  /* 0x00008e00ff0a7b82 */ /* 0x000f620000000a00 */
[----:B-1----:R-:W-:-:S07]  /*0080*/  SHF.L.U32 R0, R0, 0x1, RZ ;  /* 0x0000000100007819 */ /* 0x002fce00000006ff */
[----:B------:R-:W1:Y:S01]  /*0090*/  LDC.64 R16, c[0x0][0x230] ;  /* 0x00008c00ff107b82 */ /* 0x000e620000000a00 */
[----:B---3--:R-:W-:Y:S02]  /*00a0*/  SHF.R.S32.HI R3, RZ, 0x16, R5 ;  /* 0x00000016ff037819 */ /* 0x008fe40000011405 */
[----:B------:R-:W-:Y:S02]  /*00b0*/  LOP3.LUT R0, R0, 0x1fe, RZ, 0xc0, !PT ;  /* 0x000001fe00007812 */ /* 0x000fe400078ec0ff */
[----:B------:R-:W-:Y:S02]  /*00c0*/  SGXT R3, R3, 0x1 ;  /* 0x000000010303781a */ /* 0x000fe40000000200 */
[----:B------:R-:W-:-:S04]  /*00d0*/  LEA R0, R5, R0, 0x9 ;  /* 0x0000000005007211 */ /* 0x000fc800078e48ff */
[----:B------:R-:W-:-:S04]  /*00e0*/  LEA.HI R3, R3, R0, RZ, 0x9 ;  /* 0x0000000003037211 */ /* 0x000fc800078f48ff */
[----:B------:R-:W-:-:S04]  /*00f0*/  LOP3.LUT R3, R3, 0xfffffe00, RZ, 0xc0, !PT ;  /* 0xfffffe0003037812 */ /* 0x000fc800078ec0ff */
[----:B------:R-:W-:Y:S02]  /*0100*/  IADD3 R8, R0, -R3, RZ ;  /* 0x8000000300087210 */ /* 0x000fe40007ffe0ff */
[----:B------:R-:W3:Y:S03]  /*0110*/  LDC.64 R2, c[0x0][0x210] ;  /* 0x00008400ff027b82 */ /* 0x000ee60000000a00 */
[----:B--2---:R-:W-:-:S06]  /*0120*/  IMAD.WIDE R6, R8, 0x4, R6 ;  /* 0x0000000408067825 */ /* 0x004fcc00078e0206 */
[----:B------:R-:W2:Y:S01]  /*0130*/  LDG.E.EL.64 R6, desc[UR4][R6.64] ;  /* 0x0000000406067981 */ /* 0x000ea2000c2e1b00 */
[----:B----4-:R-:W-:-:S04]  /*0140*/  IMAD.WIDE R12, R8, 0x4, R12 ;  /* 0x00000004080c7825 */ /* 0x010fc800078e020c */
[C---:B-----5:R-:W-:Y:S02]  /*0150*/  IMAD.WIDE R14, R8.reuse, 0x4, R14 ;  /* 0x00000004080e7825 */ /* 0x060fe400078e020e */
[----:B------:R-:W4:Y:S02]  /*0160*/  LDG.E.EL.64 R12, desc[UR4][R12.64] ;  /* 0x000000040c0c7981 */ /* 0x000f24000c2e1b00 */
[----:B0-----:R-:W-:Y:S02]  /*0170*/  IMAD.WIDE R10, R8, 0x4, R10 ;  /* 0x00000004080a7825 */ /* 0x001fe400078e020a */
[----:B------:R-:W5:Y:S02]  /*0180*/  LDG.E.EL.64 R14, desc[UR4][R14.64] ;  /* 0x000000040e0e7981 */ /* 0x000f64000c2e1b00 */
[----:B---3--:R-:W-:Y:S02]  /*0190*/  IMAD.WIDE R2, R0, 0x4, R2 ;  /* 0x0000000400027825 */ /* 0x008fe400078e0202 */
[----:B------:R-:W3:Y:S04]  /*01a0*/  LDG.E.EL.64 R10, desc[UR4][R10.64] ;  /* 0x000000040a0a7981 */ /* 0x000ee8000c2e1b00 */
[----:B------:R-:W4:Y:S01]  /*01b0*/  LDG.E.64 R4, desc[UR4][R2.64] ;  /* 0x0000000402047981 */ /* 0x000f22000c1e1b00 */
[----:B-1----:R-:W-:-:S05]  /*01c0*/  IMAD.WIDE R16, R8, 0x4, R16 ;  /* 0x0000000408107825 */ /* 0x002fca00078e0210 */
[----:B------:R0:W3:Y:S02]  /*01d0*/  LDG.E.EL.64 R8, desc[UR4][R16.64] ;  /* 0x0000000410087981 */ /* 0x0000e4000c2e1b00 */
[----:B0-----:R-:W-:Y:S01]  /*01e0*/  HFMA2.MMA R16, -RZ, RZ, 1.625, 0 ;  /* 0x3e800000ff107435 */ /* 0x001fe200000001ff */
[----:B--2---:R-:W-:Y:S01]  /*01f0*/  FADD R6, R6, 9.9999997473787516356e-06 ;  /* 0x3727c5ac06067421 */ /* 0x004fe20000000000 */
[----:B------:R-:W-:-:S03]  /*0200*/  FADD R7, R7, 9.9999997473787516356e-06 ;  /* 0x3727c5ac07077421 */ /* 0x000fc60000000000 */
[----:B------:R-:W0:Y:S08]  /*0210*/  MUFU.SQRT R18, R6 ;  /* 0x0000000600127308 */ /* 0x000e300000002000 */
[----:B------:R1:W2:Y:S01]  /*0220*/  MUFU.SQRT R19, R7 ;  /* 0x0000000700137308 */ /* 0x0002a20000002000 */
[C---:B0-----:R-:W-:Y:S02]  /*0230*/  FSETP.GT.AND P0, PT, R18.reuse, 8.50705917302346158658e+37, PT ;  /* 0x7e8000001200780b */ /* 0x041fe40003f04000 */
[----:B------:R-:W-:Y:S01]  /*0240*/  FSETP.GEU.AND P2, PT, R18, 1.175494350822287508e-38, PT ;  /* 0x008000001200780b */ /* 0x000fe20003f4e000 */
[----:B-1----:R-:W0:Y:S01]  /*0250*/  LDC.64 R6, c[0x0][0x240] ;  /* 0x00009000ff067b82 */ /* 0x002e220000000a00 */
[----:B--2---:R-:W-:-:S02]  /*0260*/  FSETP.GT.AND P1, PT, R19, 8.50705917302346158658e+37, PT ;  /* 0x7e8000001300780b */ /* 0x004fc40003f24000 */
[----:B------:R-:W-:-:S07]  /*0270*/  FSETP.GEU.AND P3, PT, R19, 1.175494350822287508e-38, PT ;  /* 0x008000001300780b */ /* 0x000fce0003f6e000 */
[----:B------:R-:W-:-:S04]  /*0280*/  @P0 FMUL R18, R18, 0.25 ;  /* 0x3e80000012120820 */ /* 0x000fc80000400000 */
[----:B------:R-:W-:Y:S01]  /*0290*/  @!P2 FMUL R18, R18, 16777216 ;  /* 0x4b8000001212a820 */ /* 0x000fe20000400000 */
[----:B------:R-:W-:-:S04]  /*02a0*/  @P1 FMUL R19, R19, 0.25 ;  /* 0x3e80000013131820 */ /* 0x000fc80000400000 */
[----:B------:R-:W-:Y:S01]  /*02b0*/  @!P3 FMUL R19, R19, 16777216 ;  /* 0x4b8000001313b820 */ /* 0x000fe20000400000 */
[----:B------:R-:W1:Y:S01]  /*02c0*/  MUFU.RCP R18, R18 ;  /* 0x0000001200127308 */ /* 0x000e620000001000 */
[----:B------:R-:W-:-:S07]  /*02d0*/  FSEL R17, R16, 1, P0 ;  /* 0x3f80000010117808 */ /* 0x000fce0000000000 */
[----:B------:R-:W2:Y:S01]  /*02e0*/  MUFU.RCP R19, R19 ;  /* 0x0000001300137308 */ /* 0x000ea20000001000 */
[----:B------:R-:W-:Y:S01]  /*02f0*/  FSEL R16, R16, 1, P1 ;  /* 0x3f80000010107808 */ /* 0x000fe20000800000 */
[----:B------:R-:W-:Y:S01]  /*0300*/  @!P2 FMUL R17, R17, 16777216 ;  /* 0x4b8000001111a820 */ /* 0x000fe20000400000 */
[----:B----4-:R-:W-:Y:S01]  /*0310*/  FADD R4, R4, R12 ;  /* 0x0000000c04047221 */ /* 0x010fe20000000000 */
[----:B------:R-:W-:Y:S02]  /*0320*/  FADD R5, R5, R13 ;  /* 0x0000000d05057221 */ /* 0x000fe40000000000 */
[----:B------:R-:W-:Y:S01]  /*0330*/  @!P3 FMUL R16, R16, 16777216 ;  /* 0x4b8000001010b820 */ /* 0x000fe20000400000 */
[----:B-1----:R-:W-:Y:S01]  /*0340*/  FMUL R17, R18, R17 ;  /* 0x0000001112117220 */ /* 0x002fe20000400000 */
[----:B-----5:R-:W-:Y:S01]  /*0350*/  FADD R14, -R14, R4 ;  /* 0x000000040e0e7221 */ /* 0x020fe20000000100 */
[----:B------:R-:W-:Y:S01]  /*0360*/  FADD R15, -R15, R5 ;  /* 0x000000050f0f7221 */ /* 0x000fe20000000100 */
[----:B--2---:R-:W-:-:S02]  /*0370*/  FMUL R16, R19, R16 ;  /* 0x0000001013107220 */ /* 0x004fc40000400000 */
[----:B------:R-:W-:Y:S02]  /*0380*/  FMUL R17, R14, R17 ;  /* 0x000000110e117220 */ /* 0x000fe40000400000 */
[----:B------:R-:W-:Y:S02]  /*0390*/  FMUL R16, R15, R16 ;  /* 0x000000100f107220 */ /* 0x000fe40000400000 */
[----:B---3--:R-:W-:Y:S02]  /*03a0*/  FFMA R8, R8, R17, R10 ;  /* 0x0000001108087223 */ /* 0x008fe4000000000a */
[----:B------:R-:W-:-:S03]  /*03b0*/  FFMA R9, R9, R16, R11 ;  /* 0x0000001009097223 */ /* 0x000fc6000000000b */
[----:B------:R-:W-:Y:S02]  /*03c0*/  FSETP.GEU.AND P0, PT, R8, RZ, PT ;  /* 0x000000ff0800720b */ /* 0x000fe40003f0e000 */
[C---:B------:R-:W-:Y:S01]  /*03d0*/  FSETP.GEU.AND P1, PT, R9.reuse, RZ, PT ;  /* 0x000000ff0900720b */ /* 0x040fe20003f2e000 */
[----:B0-----:R-:W-:Y:S01]  /*03e0*/  IMAD.WIDE R6, R0, 0x4, R6 ;  /* 0x0000000400067825 */ /* 0x001fe200078e0206 */
[----:B------:R-:W-:Y:S02]  /*03f0*/  FSEL R8, R8, RZ, P0 ;  /* 0x000000ff08087208 */ /* 0x000fe40000000000 */
[----:B------:R-:W-:Y:S01]  /*0400*/  FSEL R9, R9, RZ, P1 ;  /* 0x000000ff09097208 */ /* 0x000fe20000800000 */
[----:B------:R-:W-:Y:S04]  /*0410*/  STG.E.64 desc[UR4][R2.64], R4 ;  /* 0x0000000402007986 */ /* 0x000fe8000c101b04 */
[----:B------:R-:W-:Y:S01]  /*0420*/  STG.E.64 desc[UR4][R6.64], R8 ;  /* 0x0000000806007986 */ /* 0x000fe2000c101b04 */
[----:B------:R-:W-:Y:S05]  /*0430*/  EXIT ;  /* 0x000000000000794d */ /* 0x000fea0003800000 */
.L_x_0:
[----:B------:R-:W-:-:S00]  /*0440*/  BRA `(.L_x_0) ;  /* 0xfffffffc00fc7947 */ /* 0x000fc0000383ffff */
[----:B------:R-:W-:-:S00]  /*0450*/  NOP ;  /* 0x0000000000007918 */ /* 0x000fc00000000000 */
        /* <DEDUP_REMOVED lines=10> */
.L_x_1:


//--------------------- .nv.global.init           --------------------------
	.section	.nv.global.init,"aw",@progbits
.nv.global.init:
	.type		_$_str,@object
	.size		_$_str,(_$_str_$_2 - _$_str)
_$_str:
        /*0000*/ 	.byte	0x5f, 0x5f, 0x43, 0x55, 0x44, 0x41, 0x5f, 0x46, 0x54, 0x5a, 0x00
	.type		_$_str_$_2,@object
	.size		_$_str_$_2,(.L_1 - _$_str_$_2)
_$_str_$_2:
        /*000b*/ 	.byte	0x5f, 0x5f, 0x43, 0x55, 0x44, 0x41, 0x5f, 0x50, 0x52, 0x45, 0x43, 0x5f, 0x53, 0x51, 0x52, 0x54
        /*001b*/ 	.byte	0x00
.L_1:


//--------------------- .nv.constant0.triton_poi_fused__native_batch_norm_legit_no_training_convolution_relu_16 --------------------------
	.section	.nv.constant0.triton_poi_fused__native_batch_norm_legit_no_training_convolution_relu_16,"a",@progbits
	.sectionflags	@""
	.align	4
.nv.constant0.triton_poi_fused__native_batch_norm_legit_no_training_convolution_relu_16:
	.zero		588
